//
// Generated by NVIDIA NVVM Compiler
//
// Compiler Build ID: CL-36424714
// Cuda compilation tools, release 13.0, V13.0.88
// Based on NVVM 20.0.0
//

.version 9.0
.target sm_100
.address_size 64

	// .globl	_Z7empty_kv

.visible .entry _Z7empty_kv()
{


	ret;

}


// ===== COMPILED SASS (sm_100) =====

	.target	sm_100

	.elftype	@"ET_EXEC"


//--------------------- .note.nv.tkinfo           --------------------------
	.section	.note.nv.tkinfo,"",@"SHT_NOTE"
	.sectionflags	@"SHF_NOTE_NV_TKINFO"
	.tkinfo
        /*0018*/ 	.word	0x00000002
        /*0030*/ 	.string	""
        /*0030*/ 	.string	"ptxas"
        /*0030*/ 	.string	"Cuda compilation tools, release 13.0, V13.0.88"
        /*0030*/ 	.string	"Build cuda_13.0.r13.0/compiler.36424714_0"
        /*0030*/ 	.string	"-arch sm_100 -m 64 "



//--------------------- .note.nv.cuinfo           --------------------------
	.section	.note.nv.cuinfo,"",@"SHT_NOTE"
	.sectionflags	@"SHF_NOTE_NV_CUINFO"
        /*0018*/ 	.short	0x0002
        /*001a*/ 	.short	0x0064
        /*001c*/ 	.short	0x0082
	.zero		2


//--------------------- .nv.info                  --------------------------
	.section	.nv.info,"",@"SHT_CUDA_INFO"
	.align	4


	//----- nvinfo : EIATTR_REGCOUNT
	.align		4
        /*0000*/ 	.byte	0x04, 0x2f
        /*0002*/ 	.short	(.L_1 - .L_0)
	.align		4
.L_0:
        /*0004*/ 	.word	index@(_Z7empty_kv)
        /*0008*/ 	.word	0x00000004


	//----- nvinfo : EIATTR_FRAME_SIZE
	.align		4
.L_1:
        /*000c*/ 	.byte	0x04, 0x11
        /*000e*/ 	.short	(.L_3 - .L_2)
	.align		4
.L_2:
        /*0010*/ 	.word	index@(_Z7empty_kv)
        /*0014*/ 	.word	0x00000000


	//----- nvinfo : EIATTR_MIN_STACK_SIZE
	.align		4
.L_3:
        /*0018*/ 	.byte	0x04, 0x12
        /*001a*/ 	.short	(.L_5 - .L_4)
	.align		4
.L_4:
        /*001c*/ 	.word	index@(_Z7empty_kv)
        /*0020*/ 	.word	0x00000000
.L_5:


//--------------------- .nv.compat                --------------------------
	.section	.nv.compat,"",@"SHT_CUDA_COMPAT_INFO"
	.align	4
        /*0000*/ 	.byte	0x02, 0x09, 0x00, 0x00, 0x02, 0x02, 0x01, 0x00, 0x02, 0x05, 0x05, 0x00, 0x03, 0x07, 0x01, 0x01
        /*0010*/ 	.byte	0x02, 0x03, 0x00, 0x00, 0x02, 0x06, 0x01, 0x00, 0x04, 0x0b, 0x08, 0x00, 0x09, 0x00, 0x00, 0x00
        /*0020*/ 	.byte	0x00, 0x00, 0x00, 0x00


//--------------------- .nv.info._Z7empty_kv      --------------------------
	.section	.nv.info._Z7empty_kv,"",@"SHT_CUDA_INFO"
	.sectionflags	@""
	.align	4


	//----- nvinfo : EIATTR_CUDA_API_VERSION
	.align		4
        /*0000*/ 	.byte	0x04, 0x37
        /*0002*/ 	.short	(.L_7 - .L_6)
.L_6:
        /*0004*/ 	.word	0x00000082


	//----- nvinfo : EIATTR_SPARSE_MMA_MASK
	.align		4
.L_7:
        /*0008*/ 	.byte	0x03, 0x50
        /*000a*/ 	.short	0x0000


	//----- nvinfo : EIATTR_MAXREG_COUNT
	.align		4
        /*000c*/ 	.byte	0x03, 0x1b
        /*000e*/ 	.short	0x00ff


	//----- nvinfo : EIATTR_MERCURY_ISA_VERSION
	.align		4
        /*0010*/ 	.byte	0x03, 0x5f
        /*0012*/ 	.short	0x0101


	//----- nvinfo : EIATTR_VRC_CTA_INIT_COUNT
	.align		4
        /*0014*/ 	.byte	0x02, 0x4a
	.zero		1
	.zero		1


	//----- nvinfo : EIATTR_EXIT_INSTR_OFFSETS
	.align		4
        /*0018*/ 	.byte	0x04, 0x1c
        /*001a*/ 	.short	(.L_9 - .L_8)


	//   ....[0]....
.L_8:
        /*001c*/ 	.word	0x00000010


	//----- nvinfo : EIATTR_SW_WAR
	.align		4
.L_9:
        /*0020*/ 	.byte	0x04, 0x36
        /*0022*/ 	.short	(.L_11 - .L_10)
.L_10:
        /*0024*/ 	.word	0x00000008
.L_11:


//--------------------- .nv.callgraph             --------------------------
	.section	.nv.callgraph,"",@"SHT_CUDA_CALLGRAPH"
	.align	4
	.sectionentsize	8
	.align		4
        /*0000*/ 	.word	0x00000000
	.align		4
        /*0004*/ 	.word	0xffffffff
	.align		4
        /*0008*/ 	.word	0x00000000
	.align		4
        /*000c*/ 	.word	0xfffffffe
	.align		4
        /*0010*/ 	.word	0x00000000
	.align		4
        /*0014*/ 	.word	0xfffffffd
	.align		4
        /*0018*/ 	.word	0x00000000
	.align		4
        /*001c*/ 	.word	0xfffffffc


//--------------------- .text._Z7empty_kv         --------------------------
	.section	.text._Z7empty_kv,"ax",@progbits
	.align	128
        .global         _Z7empty_kv
        .type           _Z7empty_kv,@function
        .size           _Z7empty_kv,(.L_x_1 - _Z7empty_kv)
        .other          _Z7empty_kv,@"STO_CUDA_ENTRY STV_DEFAULT"
_Z7empty_kv:
.text._Z7empty_kv:
[----:B------:R-:W-:Y:S01]  /*0000*/  LDC R1, c[0x0][0x37c] ;  /* 0x0000df00ff017b82 */ /* 0x000fe20000000800 */
[----:B------:R-:W-:Y:S05]  /*0010*/  EXIT ;  /* 0x000000000000794d */ /* 0x000fea0003800000 */
.L_x_0:
[----:B------:R-:W-:-:S00]  /*0020*/  BRA `(.L_x_0) ;  /* 0xfffffffc00fc7947 */ /* 0x000fc0000383ffff */
[----:B------:R-:W-:-:S00]  /*0030*/  NOP ;  /* 0x0000000000007918 */ /* 0x000fc00000000000 */
        /* <DEDUP_REMOVED lines=12> */
.L_x_1:


//--------------------- .nv.shared.reserved.0     --------------------------
	.section	.nv.shared.reserved.0,"aw",@nobits
	.weak		__nv_reservedSMEM_offset_0_alias
	.size		__nv_reservedSMEM_offset_0_alias, 0, 64
	.other		__nv_reservedSMEM_offset_0_alias,@"STO_CUDA_RESERVED_SHARED STV_DEFAULT"
__nv_reservedSMEM_offset_0_alias:
	.zero		0
	.zero		64


//--------------------- .nv.constant0._Z7empty_kv --------------------------
	.section	.nv.constant0._Z7empty_kv,"a",@progbits
	.sectionflags	@""
	.align	4
.nv.constant0._Z7empty_kv:
	.zero		896


//--------------------- SYMBOLS --------------------------

	.type		.nv.reservedSmem.offset0,@object
	.size		.nv.reservedSmem.offset0,0x4
